//
// Generated by NVIDIA NVVM Compiler
//
// Compiler Build ID: CL-36424714
// Cuda compilation tools, release 13.0, V13.0.88
// Based on NVVM 20.0.0
//

.version 9.0
.target sm_100
.address_size 64

	// .globl	_Z10CopyBufferPjS_i

.visible .entry _Z10CopyBufferPjS_i(
	.param .u64 .ptr .align 1 _Z10CopyBufferPjS_i_param_0,
	.param .u64 .ptr .align 1 _Z10CopyBufferPjS_i_param_1,
	.param .u32 _Z10CopyBufferPjS_i_param_2
)
{
	.reg .pred 	%p<2>;
	.reg .b32 	%r<7>;
	.reg .b64 	%rd<8>;

	ld.param.u64 	%rd1, [_Z10CopyBufferPjS_i_param_0];
	ld.param.u64 	%rd2, [_Z10CopyBufferPjS_i_param_1];
	ld.param.u32 	%r2, [_Z10CopyBufferPjS_i_param_2];
	mov.u32 	%r3, %ctaid.x;
	mov.u32 	%r4, %ntid.x;
	mov.u32 	%r5, %tid.x;
	mad.lo.s32 	%r1, %r3, %r4, %r5;
	setp.ge.s32 	%p1, %r1, %r2;
	@%p1 bra 	$L__BB0_2;
	cvta.to.global.u64 	%rd3, %rd1;
	cvta.to.global.u64 	%rd4, %rd2;
	mul.wide.s32 	%rd5, %r1, 4;
	add.s64 	%rd6, %rd3, %rd5;
	ld.global.u32 	%r6, [%rd6];
	add.s64 	%rd7, %rd4, %rd5;
	st.global.u32 	[%rd7], %r6;
$L__BB0_2:
	ret;

}


// ===== COMPILED SASS (sm_100) =====

	.target	sm_100

	.elftype	@"ET_EXEC"


//--------------------- .note.nv.tkinfo           --------------------------
	.section	.note.nv.tkinfo,"",@"SHT_NOTE"
	.sectionflags	@"SHF_NOTE_NV_TKINFO"
	.tkinfo
        /*0018*/ 	.word	0x00000002
        /*0030*/ 	.string	""
        /*0030*/ 	.string	"ptxas"
        /*0030*/ 	.string	"Cuda compilation tools, release 13.0, V13.0.88"
        /*0030*/ 	.string	"Build cuda_13.0.r13.0/compiler.36424714_0"
        /*0030*/ 	.string	"-arch sm_100 -m 64 "



//--------------------- .note.nv.cuinfo           --------------------------
	.section	.note.nv.cuinfo,"",@"SHT_NOTE"
	.sectionflags	@"SHF_NOTE_NV_CUINFO"
        /*0018*/ 	.short	0x0002
        /*001a*/ 	.short	0x0064
        /*001c*/ 	.short	0x0082
	.zero		2


//--------------------- .nv.info                  --------------------------
	.section	.nv.info,"",@"SHT_CUDA_INFO"
	.align	4


	//----- nvinfo : EIATTR_REGCOUNT
	.align		4
        /*0000*/ 	.byte	0x04, 0x2f
        /*0002*/ 	.short	(.L_1 - .L_0)
	.align		4
.L_0:
        /*0004*/ 	.word	index@(_Z10CopyBufferPjS_i)
        /*0008*/ 	.word	0x0000000a


	//----- nvinfo : EIATTR_FRAME_SIZE
	.align		4
.L_1:
        /*000c*/ 	.byte	0x04, 0x11
        /*000e*/ 	.short	(.L_3 - .L_2)
	.align		4
.L_2:
        /*0010*/ 	.word	index@(_Z10CopyBufferPjS_i)
        /*0014*/ 	.word	0x00000000


	//----- nvinfo : EIATTR_MIN_STACK_SIZE
	.align		4
.L_3:
        /*0018*/ 	.byte	0x04, 0x12
        /*001a*/ 	.short	(.L_5 - .L_4)
	.align		4
.L_4:
        /*001c*/ 	.word	index@(_Z10CopyBufferPjS_i)
        /*0020*/ 	.word	0x00000000
.L_5:


//--------------------- .nv.compat                --------------------------
	.section	.nv.compat,"",@"SHT_CUDA_COMPAT_INFO"
	.align	4
        /*0000*/ 	.byte	0x02, 0x09, 0x00, 0x00, 0x02, 0x02, 0x01, 0x00, 0x02, 0x05, 0x05, 0x00, 0x03, 0x07, 0x01, 0x01
        /*0010*/ 	.byte	0x02, 0x03, 0x00, 0x00, 0x02, 0x06, 0x01, 0x00, 0x04, 0x0b, 0x08, 0x00, 0x09, 0x00, 0x00, 0x00
        /*0020*/ 	.byte	0x00, 0x00, 0x00, 0x00


//--------------------- .nv.info._Z10CopyBufferPjS_i --------------------------
	.section	.nv.info._Z10CopyBufferPjS_i,"",@"SHT_CUDA_INFO"
	.sectionflags	@""
	.align	4


	//----- nvinfo : EIATTR_CUDA_API_VERSION
	.align		4
        /*0000*/ 	.byte	0x04, 0x37
        /*0002*/ 	.short	(.L_7 - .L_6)
.L_6:
        /*0004*/ 	.word	0x00000082


	//----- nvinfo : EIATTR_KPARAM_INFO
	.align		4
.L_7:
        /*0008*/ 	.byte	0x04, 0x17
        /*000a*/ 	.short	(.L_9 - .L_8)
.L_8:
        /*000c*/ 	.word	0x00000000
        /*0010*/ 	.short	0x0002
        /*0012*/ 	.short	0x0010
        /*0014*/ 	.byte	0x00, 0xf0, 0x11, 0x00


	//----- nvinfo : EIATTR_KPARAM_INFO
	.align		4
.L_9:
        /*0018*/ 	.byte	0x04, 0x17
        /*001a*/ 	.short	(.L_11 - .L_10)
.L_10:
        /*001c*/ 	.word	0x00000000
        /*0020*/ 	.short	0x0001
        /*0022*/ 	.short	0x0008
        /*0024*/ 	.byte	0x00, 0xf5, 0x21, 0x00


	//----- nvinfo : EIATTR_KPARAM_INFO
	.align		4
.L_11:
        /*0028*/ 	.byte	0x04, 0x17
        /*002a*/ 	.short	(.L_13 - .L_12)
.L_12:
        /*002c*/ 	.word	0x00000000
        /*0030*/ 	.short	0x0000
        /*0032*/ 	.short	0x0000
        /*0034*/ 	.byte	0x00, 0xf5, 0x21, 0x00


	//----- nvinfo : EIATTR_SPARSE_MMA_MASK
	.align		4
.L_13:
        /*0038*/ 	.byte	0x03, 0x50
        /*003a*/ 	.short	0x0000


	//----- nvinfo : EIATTR_MAXREG_COUNT
	.align		4
        /*003c*/ 	.byte	0x03, 0x1b
        /*003e*/ 	.short	0x00ff


	//----- nvinfo : EIATTR_MERCURY_ISA_VERSION
	.align		4
        /*0040*/ 	.byte	0x03, 0x5f
        /*0042*/ 	.short	0x0101


	//----- nvinfo : EIATTR_VRC_CTA_INIT_COUNT
	.align		4
        /*0044*/ 	.byte	0x02, 0x4a
	.zero		1
	.zero		1


	//----- nvinfo : EIATTR_EXIT_INSTR_OFFSETS
	.align		4
        /*0048*/ 	.byte	0x04, 0x1c
        /*004a*/ 	.short	(.L_15 - .L_14)


	//   ....[0]....
.L_14:
        /*004c*/ 	.word	0x00000070


	//   ....[1]....
        /*0050*/ 	.word	0x000000f0


	//----- nvinfo : EIATTR_CBANK_PARAM_SIZE
	.align		4
.L_15:
        /*0054*/ 	.byte	0x03, 0x19
        /*0056*/ 	.short	0x0014


	//----- nvinfo : EIATTR_PARAM_CBANK
	.align		4
        /*0058*/ 	.byte	0x04, 0x0a
        /*005a*/ 	.short	(.L_17 - .L_16)
	.align		4
.L_16:
        /*005c*/ 	.word	index@(.nv.constant0._Z10CopyBufferPjS_i)
        /*0060*/ 	.short	0x0380
        /*0062*/ 	.short	0x0014


	//----- nvinfo : EIATTR_SW_WAR
	.align		4
.L_17:
        /*0064*/ 	.byte	0x04, 0x36
        /*0066*/ 	.short	(.L_19 - .L_18)
.L_18:
        /*0068*/ 	.word	0x00000008
.L_19:


//--------------------- .nv.callgraph             --------------------------
	.section	.nv.callgraph,"",@"SHT_CUDA_CALLGRAPH"
	.align	4
	.sectionentsize	8
	.align		4
        /*0000*/ 	.word	0x00000000
	.align		4
        /*0004*/ 	.word	0xffffffff
	.align		4
        /*0008*/ 	.word	0x00000000
	.align		4
        /*000c*/ 	.word	0xfffffffe
	.align		4
        /*0010*/ 	.word	0x00000000
	.align		4
        /*0014*/ 	.word	0xfffffffd
	.align		4
        /*0018*/ 	.word	0x00000000
	.align		4
        /*001c*/ 	.word	0xfffffffc


//--------------------- .text._Z10CopyBufferPjS_i --------------------------
	.section	.text._Z10CopyBufferPjS_i,"ax",@progbits
	.align	128
        .global         _Z10CopyBufferPjS_i
        .type           _Z10CopyBufferPjS_i,@function
        .size           _Z10CopyBufferPjS_i,(.L_x_1 - _Z10CopyBufferPjS_i)
        .other          _Z10CopyBufferPjS_i,@"STO_CUDA_ENTRY STV_DEFAULT"
_Z10CopyBufferPjS_i:
.text._Z10CopyBufferPjS_i:
[----:B------:R-:W-:Y:S01]  /*0000*/  LDC R1, c[0x0][0x37c] ;  /* 0x0000df00ff017b82 */ /* 0x000fe20000000800 */
[----:B------:R-:W0:Y:S07]  /*0010*/  S2R R0, SR_TID.X ;  /* 0x0000000000007919 */ /* 0x000e2e0000002100 */
[----:B------:R-:W0:Y:S01]  /*0020*/  S2UR UR4, SR_CTAID.X ;  /* 0x00000000000479c3 */ /* 0x000e220000002500 */
[----:B------:R-:W1:Y:S07]  /*0030*/  LDCU UR5, c[0x0][0x390] ;  /* 0x00007200ff0577ac */ /* 0x000e6e0008000800 */
[----:B------:R-:W0:Y:S02]  /*0040*/  LDC R7, c[0x0][0x360] ;  /* 0x0000d800ff077b82 */ /* 0x000e240000000800 */
[----:B0-----:R-:W-:-:S05]  /*0050*/  IMAD R7, R7, UR4, R0 ;  /* 0x0000000407077c24 */ /* 0x001fca000f8e0200 */
[----:B-1----:R-:W-:-:S13]  /*0060*/  ISETP.GE.AND P0, PT, R7, UR5, PT ;  /* 0x0000000507007c0c */ /* 0x002fda000bf06270 */
[----:B------:R-:W-:Y:S05]  /*0070*/  @P0 EXIT ;  /* 0x000000000000094d */ /* 0x000fea0003800000 */
[----:B------:R-:W0:Y:S01]  /*0080*/  LDC.64 R2, c[0x0][0x380] ;  /* 0x0000e000ff027b82 */ /* 0x000e220000000a00 */
[----:B------:R-:W1:Y:S07]  /*0090*/  LDCU.64 UR4, c[0x0][0x358] ;  /* 0x00006b00ff0477ac */ /* 0x000e6e0008000a00 */
[----:B------:R-:W2:Y:S01]  /*00a0*/  LDC.64 R4, c[0x0][0x388] ;  /* 0x0000e200ff047b82 */ /* 0x000ea20000000a00 */
[----:B0-----:R-:W-:-:S06]  /*00b0*/  IMAD.WIDE R2, R7, 0x4, R2 ;  /* 0x0000000407027825 */ /* 0x001fcc00078e0202 */
[----:B-1----:R-:W3:Y:S01]  /*00c0*/  LDG.E R3, desc[UR4][R2.64] ;  /* 0x0000000402037981 */ /* 0x002ee2000c1e1900 */
[----:B--2---:R-:W-:-:S05]  /*00d0*/  IMAD.WIDE R4, R7, 0x4, R4 ;  /* 0x0000000407047825 */ /* 0x004fca00078e0204 */
[----:B---3--:R-:W-:Y:S01]  /*00e0*/  STG.E desc[UR4][R4.64], R3 ;  /* 0x0000000304007986 */ /* 0x008fe2000c101904 */
[----:B------:R-:W-:Y:S05]  /*00f0*/  EXIT ;  /* 0x000000000000794d */ /* 0x000fea0003800000 */
.L_x_0:
[----:B------:R-:W-:-:S00]  /*0100*/  BRA `(.L_x_0) ;  /* 0xfffffffc00fc7947 */ /* 0x000fc0000383ffff */
[----:B------:R-:W-:-:S00]  /*0110*/  NOP ;  /* 0x0000000000007918 */ /* 0x000fc00000000000 */
        /* <DEDUP_REMOVED lines=14> */
.L_x_1:


//--------------------- .nv.shared.reserved.0     --------------------------
	.section	.nv.shared.reserved.0,"aw",@nobits
	.weak		__nv_reservedSMEM_offset_0_alias
	.size		__nv_reservedSMEM_offset_0_alias, 0, 64
	.other		__nv_reservedSMEM_offset_0_alias,@"STO_CUDA_RESERVED_SHARED STV_DEFAULT"
__nv_reservedSMEM_offset_0_alias:
	.zero		0
	.zero		64


//--------------------- .nv.constant0._Z10CopyBufferPjS_i --------------------------
	.section	.nv.constant0._Z10CopyBufferPjS_i,"a",@progbits
	.sectionflags	@""
	.align	4
.nv.constant0._Z10CopyBufferPjS_i:
	.zero		916


//--------------------- SYMBOLS --------------------------

	.type		.nv.reservedSmem.offset0,@object
	.size		.nv.reservedSmem.offset0,0x4
